	.headerflags	@"EF_CUDA_TEXMODE_UNIFIED EF_CUDA_64BIT_ADDRESS EF_CUDA_ACCELERATORS EF_CUDA_SM90 EF_CUDA_VIRTUAL_SM(EF_CUDA_SM90)"
	.elftype	@"ET_EXEC"


//--------------------- .nv.info                  --------------------------
	.section	.nv.info,"",@"SHT_CUDA_INFO"
	.align	4


	//----- nvinfo : EIATTR_REGCOUNT
	.align		4
        /*0000*/ 	.byte	0x04, 0x2f
        /*0002*/ 	.short	(.L_1 - .L_0)
	.align		4
.L_0:
        /*0004*/ 	.word	index@(triton_poi_fused_add_clone_32)
        /*0008*/ 	.word	0x0000000c


	//----- nvinfo : EIATTR_MIN_STACK_SIZE
	.align		4
.L_1:
        /*000c*/ 	.byte	0x04, 0x12
        /*000e*/ 	.short	(.L_3 - .L_2)
	.align		4
.L_2:
        /*0010*/ 	.word	index@(triton_poi_fused_add_clone_32)
        /*0014*/ 	.word	0x00000000


	//----- nvinfo : EIATTR_FRAME_SIZE
	.align		4
.L_3:
        /*0018*/ 	.byte	0x04, 0x11
        /*001a*/ 	.short	(.L_5 - .L_4)
	.align		4
.L_4:
        /*001c*/ 	.word	index@(triton_poi_fused_add_clone_32)
        /*0020*/ 	.word	0x00000000


	//----- nvinfo : EIATTR_MIN_STACK_SIZE
	.align		4
.L_5:
        /*0024*/ 	.byte	0x04, 0x12
        /*0026*/ 	.short	(.L_7 - .L_6)
	.align		4
.L_6:
        /*0028*/ 	.word	index@(triton_poi_fused_add_clone_32)
        /*002c*/ 	.word	0x00000000
.L_7:


//--------------------- .nv.info.triton_poi_fused_add_clone_32 --------------------------
	.section	.nv.info.triton_poi_fused_add_clone_32,"",@"SHT_CUDA_INFO"
	.sectionflags	@""
	.align	4


	//----- nvinfo : EIATTR_CUDA_API_VERSION
	.align		4
        /*0000*/ 	.byte	0x04, 0x37
        /*0002*/ 	.short	(.L_9 - .L_8)
.L_8:
        /*0004*/ 	.word	0x0000007c


	//----- nvinfo : EIATTR_KPARAM_INFO
	.align		4
.L_9:
        /*0008*/ 	.byte	0x04, 0x17
        /*000a*/ 	.short	(.L_11 - .L_10)
.L_10:
        /*000c*/ 	.word	0x00000000
        /*0010*/ 	.short	0x0003
        /*0012*/ 	.short	0x0018
        /*0014*/ 	.byte	0x00, 0xf0, 0x11, 0x00


	//----- nvinfo : EIATTR_KPARAM_INFO
	.align		4
.L_11:
        /*0018*/ 	.byte	0x04, 0x17
        /*001a*/ 	.short	(.L_13 - .L_12)
.L_12:
        /*001c*/ 	.word	0x00000000
        /*0020*/ 	.short	0x0002
        /*0022*/ 	.short	0x0010
        /*0024*/ 	.byte	0x00, 0xf4, 0x21, 0x00


	//----- nvinfo : EIATTR_KPARAM_INFO
	.align		4
.L_13:
        /*0028*/ 	.byte	0x04, 0x17
        /*002a*/ 	.short	(.L_15 - .L_14)
.L_14:
        /*002c*/ 	.word	0x00000000
        /*0030*/ 	.short	0x0001
        /*0032*/ 	.short	0x0008
        /*0034*/ 	.byte	0x00, 0xf4, 0x21, 0x00


	//----- nvinfo : EIATTR_KPARAM_INFO
	.align		4
.L_15:
        /*0038*/ 	.byte	0x04, 0x17
        /*003a*/ 	.short	(.L_17 - .L_16)
.L_16:
        /*003c*/ 	.word	0x00000000
        /*0040*/ 	.short	0x0000
        /*0042*/ 	.short	0x0000
        /*0044*/ 	.byte	0x00, 0xf4, 0x21, 0x00


	//----- nvinfo : EIATTR_SPARSE_MMA_MASK
	.align		4
.L_17:
        /*0048*/ 	.byte	0x03, 0x50
        /*004a*/ 	.short	0x0000


	//----- nvinfo : EIATTR_MAXREG_COUNT
	.align		4
        /*004c*/ 	.byte	0x03, 0x1b
        /*004e*/ 	.short	0x00ff


	//----- nvinfo : EIATTR_EXIT_INSTR_OFFSETS
	.align		4
        /*0050*/ 	.byte	0x04, 0x1c
        /*0052*/ 	.short	(.L_19 - .L_18)


	//   ....[0]....
.L_18:
        /*0054*/ 	.word	0x00000160


	//----- nvinfo : EIATTR_REQNTID
	.align		4
.L_19:
        /*0058*/ 	.byte	0x04, 0x10
        /*005a*/ 	.short	(.L_21 - .L_20)
.L_20:
        /*005c*/ 	.word	0x00000080
        /*0060*/ 	.word	0x00000001
        /*0064*/ 	.word	0x00000001


	//----- nvinfo : EIATTR_CBANK_PARAM_SIZE
	.align		4
.L_21:
        /*0068*/ 	.byte	0x03, 0x19
        /*006a*/ 	.short	0x001c


	//----- nvinfo : EIATTR_PARAM_CBANK
	.align		4
        /*006c*/ 	.byte	0x04, 0x0a
        /*006e*/ 	.short	(.L_23 - .L_22)
	.align		4
.L_22:
        /*0070*/ 	.word	index@(.nv.constant0.triton_poi_fused_add_clone_32)
        /*0074*/ 	.short	0x0210
        /*0076*/ 	.short	0x001c


	//----- nvinfo : EIATTR_SW_WAR
	.align		4
.L_23:
        /*0078*/ 	.byte	0x04, 0x36
        /*007a*/ 	.short	(.L_25 - .L_24)
.L_24:
        /*007c*/ 	.word	0x00000008
.L_25:


//--------------------- .nv.callgraph             --------------------------
	.section	.nv.callgraph,"",@"SHT_CUDA_CALLGRAPH"
	.align	4
	.sectionentsize	8
	.align		4
        /*0000*/ 	.word	0x00000000
	.align		4
        /*0004*/ 	.word	0xffffffff
	.align		4
        /*0008*/ 	.word	0x00000000
	.align		4
        /*000c*/ 	.word	0xfffffffe
	.align		4
        /*0010*/ 	.word	0x00000000
	.align		4
        /*0014*/ 	.word	0xfffffffd
	.align		4
        /*0018*/ 	.word	0x00000000
	.align		4
        /*001c*/ 	.word	0xfffffffc


//--------------------- .text.triton_poi_fused_add_clone_32 --------------------------
	.section	.text.triton_poi_fused_add_clone_32,"ax",@progbits
	.align	128
        .global         triton_poi_fused_add_clone_32
        .type           triton_poi_fused_add_clone_32,@function
        .size           triton_poi_fused_add_clone_32,(.L_x_1 - triton_poi_fused_add_clone_32)
        .other          triton_poi_fused_add_clone_32,@"STO_CUDA_ENTRY STV_DEFAULT"
triton_poi_fused_add_clone_32:
.text.triton_poi_fused_add_clone_32:
[----:B------:R-:W-:Y:S01]  /*0000*/  LDC R1, c[0x0][0x28] ;  /* 0x00000a00ff017b82 */ /* 0x000fe20000000800 */
[----:B------:R-:W1:Y:S07]  /*0010*/  S2R R0, SR_TID.X ;  /* 0x0000000000007919 */ /* 0x000e6e0000002100 */
[----:B------:R-:W2:Y:S01]  /*0020*/  LDC.64 R2, c[0x0][0x210] ;  /* 0x00008400ff027b82 */ /* 0x000ea20000000a00 */
[----:B------:R-:W-:Y:S01]  /*0030*/  ULDC.64 UR4, c[0x0][0x208] ;  /* 0x0000820000047ab9 */ /* 0x000fe20000000a00 */
[----:B------:R-:W3:Y:S06]  /*0040*/  S2R R9, SR_CTAID.X ;  /* 0x0000000000097919 */ /* 0x000eec0000002500 */
[----:B------:R-:W4:Y:S01]  /*0050*/  LDC.64 R4, c[0x0][0x218] ;  /* 0x00008600ff047b82 */ /* 0x000f220000000a00 */
[----:B-1----:R-:W-:-:S05]  /*0060*/  LOP3.LUT R0, R0, 0x7f, RZ, 0xc0, !PT ;  /* 0x0000007f00007812 */ /* 0x002fca00078ec0ff */
[----:B---3--:R-:W-:-:S05]  /*0070*/  IMAD R9, R9, 0x80, R0 ;  /* 0x0000008009097824 */ /* 0x008fca00078e0200 */
[----:B------:R-:W-:-:S04]  /*0080*/  SHF.R.S32.HI R0, RZ, 0x1f, R9 ;  /* 0x0000001fff007819 */ /* 0x000fc80000011409 */
[----:B------:R-:W-:-:S05]  /*0090*/  LEA.HI R0, R0, R9, RZ, 0xb ;  /* 0x0000000900007211 */ /* 0x000fca00078f58ff */
[C---:B------:R-:W-:Y:S01]  /*00a0*/  IMAD.SHL.U32 R6, R0.reuse, 0x2, RZ ;  /* 0x0000000200067824 */ /* 0x040fe200078e00ff */
[----:B------:R-:W-:-:S04]  /*00b0*/  LOP3.LUT R0, R0, 0xfffff800, RZ, 0xc0, !PT ;  /* 0xfffff80000007812 */ /* 0x000fc800078ec0ff */
[----:B------:R-:W-:-:S04]  /*00c0*/  LOP3.LUT R6, R6, 0xfffff000, RZ, 0xc0, !PT ;  /* 0xfffff00006067812 */ /* 0x000fc800078ec0ff */
[----:B------:R-:W-:-:S05]  /*00d0*/  IADD3 R7, R6, R9, -R0 ;  /* 0x0000000906077210 */ /* 0x000fca0007ffe800 */
[----:B--2---:R-:W-:-:S04]  /*00e0*/  IMAD.WIDE R2, R7, 0x4, R2 ;  /* 0x0000000407027825 */ /* 0x004fc800078e0202 */
[----:B----4-:R-:W-:Y:S02]  /*00f0*/  IMAD.WIDE R4, R7, 0x4, R4 ;  /* 0x0000000407047825 */ /* 0x010fe400078e0204 */
[----:B------:R-:W2:Y:S01]  /*0100*/  LDG.E R2, desc[UR4][R2.64] ;  /* 0x0000000402027981 */ /* 0x000ea2000c1e1900 */
[----:B------:R-:W1:Y:S03]  /*0110*/  LDC.64 R6, c[0x0][0x220] ;  /* 0x00008800ff067b82 */ /* 0x000e660000000a00 */
[----:B------:R-:W2:Y:S01]  /*0120*/  LDG.E R5, desc[UR4][R4.64] ;  /* 0x0000000404057981 */ /* 0x000ea2000c1e1900 */
[----:B-1----:R-:W-:-:S04]  /*0130*/  IMAD.WIDE R6, R9, 0x4, R6 ;  /* 0x0000000409067825 */ /* 0x002fc800078e0206 */
[----:B--2---:R-:W-:-:S05]  /*0140*/  FADD R9, R2, R5 ;  /* 0x0000000502097221 */ /* 0x004fca0000000000 */
[----:B------:R-:W-:Y:S01]  /*0150*/  STG.E desc[UR4][R6.64], R9 ;  /* 0x0000000906007986 */ /* 0x000fe2000c101904 */
[----:B------:R-:W-:Y:S05]  /*0160*/  EXIT ;  /* 0x000000000000794d */ /* 0x000fea0003800000 */
.L_x_0:
[----:B------:R-:W-:-:S00]  /*0170*/  BRA `(.L_x_0) ;  /* 0xfffffffc00fc7947 */ /* 0x000fc0000383ffff */
[----:B------:R-:W-:-:S00]  /*0180*/  NOP ;  /* 0x0000000000007918 */ /* 0x000fc00000000000 */
[----:B------:R-:W-:-:S00]  /*0190*/  NOP ;  /* 0x0000000000007918 */ /* 0x000fc00000000000 */
[----:B------:R-:W-:-:S00]  /*01a0*/  NOP ;  /* 0x0000000000007918 */ /* 0x000fc00000000000 */
[----:B------:R-:W-:-:S00]  /*01b0*/  NOP ;  /* 0x0000000000007918 */ /* 0x000fc00000000000 */
[----:B------:R-:W-:-:S00]  /*01c0*/  NOP ;  /* 0x0000000000007918 */ /* 0x000fc00000000000 */
[----:B------:R-:W-:-:S00]  /*01d0*/  NOP ;  /* 0x0000000000007918 */ /* 0x000fc00000000000 */
[----:B------:R-:W-:-:S00]  /*01e0*/  NOP ;  /* 0x0000000000007918 */ /* 0x000fc00000000000 */
[----:B------:R-:W-:-:S00]  /*01f0*/  NOP ;  /* 0x0000000000007918 */ /* 0x000fc00000000000 */
.L_x_1:


//--------------------- .nv.constant0.triton_poi_fused_add_clone_32 --------------------------
	.section	.nv.constant0.triton_poi_fused_add_clone_32,"a",@progbits
	.sectionflags	@""
	.align	4
.nv.constant0.triton_poi_fused_add_clone_32:
	.zero		556
